	.headerflags	@"EF_CUDA_TEXMODE_UNIFIED EF_CUDA_64BIT_ADDRESS EF_CUDA_ACCELERATORS EF_CUDA_SM90 EF_CUDA_VIRTUAL_SM(EF_CUDA_SM90)"
	.elftype	@"ET_EXEC"


//--------------------- .nv.info                  --------------------------
	.section	.nv.info,"",@"SHT_CUDA_INFO"
	.align	4


	//----- nvinfo : EIATTR_REGCOUNT
	.align		4
        /*0000*/ 	.byte	0x04, 0x2f
        /*0002*/ 	.short	(.L_1 - .L_0)
	.align		4
.L_0:
        /*0004*/ 	.word	index@(triton_poi_fused__prelu_kernel_convolution_2)
        /*0008*/ 	.word	0x0000001c


	//----- nvinfo : EIATTR_MIN_STACK_SIZE
	.align		4
.L_1:
        /*000c*/ 	.byte	0x04, 0x12
        /*000e*/ 	.short	(.L_3 - .L_2)
	.align		4
.L_2:
        /*0010*/ 	.word	index@(triton_poi_fused__prelu_kernel_convolution_2)
        /*0014*/ 	.word	0x00000000


	//----- nvinfo : EIATTR_FRAME_SIZE
	.align		4
.L_3:
        /*0018*/ 	.byte	0x04, 0x11
        /*001a*/ 	.short	(.L_5 - .L_4)
	.align		4
.L_4:
        /*001c*/ 	.word	index@(triton_poi_fused__prelu_kernel_convolution_2)
        /*0020*/ 	.word	0x00000000


	//----- nvinfo : EIATTR_MIN_STACK_SIZE
	.align		4
.L_5:
        /*0024*/ 	.byte	0x04, 0x12
        /*0026*/ 	.short	(.L_7 - .L_6)
	.align		4
.L_6:
        /*0028*/ 	.word	index@(triton_poi_fused__prelu_kernel_convolution_2)
        /*002c*/ 	.word	0x00000000
.L_7:


//--------------------- .nv.info.triton_poi_fused__prelu_kernel_convolution_2 --------------------------
	.section	.nv.info.triton_poi_fused__prelu_kernel_convolution_2,"",@"SHT_CUDA_INFO"
	.sectionflags	@""
	.align	4


	//----- nvinfo : EIATTR_CUDA_API_VERSION
	.align		4
        /*0000*/ 	.byte	0x04, 0x37
        /*0002*/ 	.short	(.L_9 - .L_8)
.L_8:
        /*0004*/ 	.word	0x0000007c


	//----- nvinfo : EIATTR_KPARAM_INFO
	.align		4
.L_9:
        /*0008*/ 	.byte	0x04, 0x17
        /*000a*/ 	.short	(.L_11 - .L_10)
.L_10:
        /*000c*/ 	.word	0x00000000
        /*0010*/ 	.short	0x0004
        /*0012*/ 	.short	0x0020
        /*0014*/ 	.byte	0x00, 0xf0, 0x11, 0x00


	//----- nvinfo : EIATTR_KPARAM_INFO
	.align		4
.L_11:
        /*0018*/ 	.byte	0x04, 0x17
        /*001a*/ 	.short	(.L_13 - .L_12)
.L_12:
        /*001c*/ 	.word	0x00000000
        /*0020*/ 	.short	0x0003
        /*0022*/ 	.short	0x0018
        /*0024*/ 	.byte	0x00, 0xf4, 0x21, 0x00


	//----- nvinfo : EIATTR_KPARAM_INFO
	.align		4
.L_13:
        /*0028*/ 	.byte	0x04, 0x17
        /*002a*/ 	.short	(.L_15 - .L_14)
.L_14:
        /*002c*/ 	.word	0x00000000
        /*0030*/ 	.short	0x0002
        /*0032*/ 	.short	0x0010
        /*0034*/ 	.byte	0x00, 0xf4, 0x21, 0x00


	//----- nvinfo : EIATTR_KPARAM_INFO
	.align		4
.L_15:
        /*0038*/ 	.byte	0x04, 0x17
        /*003a*/ 	.short	(.L_17 - .L_16)
.L_16:
        /*003c*/ 	.word	0x00000000
        /*0040*/ 	.short	0x0001
        /*0042*/ 	.short	0x0008
        /*0044*/ 	.byte	0x00, 0xf4, 0x21, 0x00


	//----- nvinfo : EIATTR_KPARAM_INFO
	.align		4
.L_17:
        /*0048*/ 	.byte	0x04, 0x17
        /*004a*/ 	.short	(.L_19 - .L_18)
.L_18:
        /*004c*/ 	.word	0x00000000
        /*0050*/ 	.short	0x0000
        /*0052*/ 	.short	0x0000
        /*0054*/ 	.byte	0x00, 0xf4, 0x21, 0x00


	//----- nvinfo : EIATTR_SPARSE_MMA_MASK
	.align		4
.L_19:
        /*0058*/ 	.byte	0x03, 0x50
        /*005a*/ 	.short	0x0000


	//----- nvinfo : EIATTR_MAXREG_COUNT
	.align		4
        /*005c*/ 	.byte	0x03, 0x1b
        /*005e*/ 	.short	0x00ff


	//----- nvinfo : EIATTR_EXIT_INSTR_OFFSETS
	.align		4
        /*0060*/ 	.byte	0x04, 0x1c
        /*0062*/ 	.short	(.L_21 - .L_20)


	//   ....[0]....
.L_20:
        /*0064*/ 	.word	0x000004d0


	//   ....[1]....
        /*0068*/ 	.word	0x000004f0


	//----- nvinfo : EIATTR_REQNTID
	.align		4
.L_21:
        /*006c*/ 	.byte	0x04, 0x10
        /*006e*/ 	.short	(.L_23 - .L_22)
.L_22:
        /*0070*/ 	.word	0x00000080
        /*0074*/ 	.word	0x00000001
        /*0078*/ 	.word	0x00000001


	//----- nvinfo : EIATTR_CBANK_PARAM_SIZE
	.align		4
.L_23:
        /*007c*/ 	.byte	0x03, 0x19
        /*007e*/ 	.short	0x0024


	//----- nvinfo : EIATTR_PARAM_CBANK
	.align		4
        /*0080*/ 	.byte	0x04, 0x0a
        /*0082*/ 	.short	(.L_25 - .L_24)
	.align		4
.L_24:
        /*0084*/ 	.word	index@(.nv.constant0.triton_poi_fused__prelu_kernel_convolution_2)
        /*0088*/ 	.short	0x0210
        /*008a*/ 	.short	0x0024


	//----- nvinfo : EIATTR_SW_WAR
	.align		4
.L_25:
        /*008c*/ 	.byte	0x04, 0x36
        /*008e*/ 	.short	(.L_27 - .L_26)
.L_26:
        /*0090*/ 	.word	0x00000008
.L_27:


//--------------------- .nv.callgraph             --------------------------
	.section	.nv.callgraph,"",@"SHT_CUDA_CALLGRAPH"
	.align	4
	.sectionentsize	8
	.align		4
        /*0000*/ 	.word	0x00000000
	.align		4
        /*0004*/ 	.word	0xffffffff
	.align		4
        /*0008*/ 	.word	0x00000000
	.align		4
        /*000c*/ 	.word	0xfffffffe
	.align		4
        /*0010*/ 	.word	0x00000000
	.align		4
        /*0014*/ 	.word	0xfffffffd
	.align		4
        /*0018*/ 	.word	0x00000000
	.align		4
        /*001c*/ 	.word	0xfffffffc


//--------------------- .text.triton_poi_fused__prelu_kernel_convolution_2 --------------------------
	.section	.text.triton_poi_fused__prelu_kernel_convolution_2,"ax",@progbits
	.align	128
        .global         triton_poi_fused__prelu_kernel_convolution_2
        .type           triton_poi_fused__prelu_kernel_convolution_2,@function
        .size           triton_poi_fused__prelu_kernel_convolution_2,(.L_x_1 - triton_poi_fused__prelu_kernel_convolution_2)
        .other          triton_poi_fused__prelu_kernel_convolution_2,@"STO_CUDA_ENTRY STV_DEFAULT"
triton_poi_fused__prelu_kernel_convolution_2:
.text.triton_poi_fused__prelu_kernel_convolution_2:
[----:B------:R-:W0:Y:S02]  /*0000*/  LDC R1, c[0x0][0x28] ;  /* 0x00000a00ff017b82 */ /* 0x000e240000000800 */
[----:B------:R-:W1:Y:S01]  /*0010*/  S2R R0, SR_TID.X ;  /* 0x0000000000007919 */ /* 0x000e620000002100 */
[----:B------:R-:W-:Y:S01]  /*0020*/  IMAD.MOV.U32 R2, RZ, RZ, RZ ;  /* 0x000000ffff027224 */ /* 0x000fe200078e00ff */
[----:B------:R-:W2:Y:S01]  /*0030*/  LDC.64 R8, c[0x0][0x218] ;  /* 0x00008600ff087b82 */ /* 0x000ea20000000a00 */
[----:B------:R-:W-:Y:S01]  /*0040*/  IMAD.MOV.U32 R4, RZ, RZ, RZ ;  /* 0x000000ffff047224 */ /* 0x000fe200078e00ff */
[----:B------:R-:W3:Y:S01]  /*0050*/  S2R R3, SR_CTAID.X ;  /* 0x0000000000037919 */ /* 0x000ee20000002500 */
[----:B------:R-:W-:Y:S01]  /*0060*/  IMAD.MOV.U32 R6, RZ, RZ, RZ ;  /* 0x000000ffff067224 */ /* 0x000fe200078e00ff */
[----:B------:R-:W-:-:S04]  /*0070*/  ULDC.64 UR4, c[0x0][0x208] ;  /* 0x0000820000047ab9 */ /* 0x000fc80000000a00 */
[----:B------:R-:W4:Y:S01]  /*0080*/  LDC.64 R12, c[0x0][0x210] ;  /* 0x00008400ff0c7b82 */ /* 0x000f220000000a00 */
[----:B-1----:R-:W-:-:S05]  /*0090*/  IMAD.SHL.U32 R0, R0, 0x4, RZ ;  /* 0x0000000400007824 */ /* 0x002fca00078e00ff */
[----:B------:R-:W-:-:S05]  /*00a0*/  LOP3.LUT R0, R0, 0x1fc, RZ, 0xc0, !PT ;  /* 0x000001fc00007812 */ /* 0x000fca00078ec0ff */
[----:B---3--:R-:W-:-:S04]  /*00b0*/  IMAD R3, R3, 0x200, R0 ;  /* 0x0000020003037824 */ /* 0x008fc800078e0200 */
[C---:B------:R-:W-:Y:S01]  /*00c0*/  IMAD.HI R0, R3.reuse, -0x6425bedb, R2 ;  /* 0x9bda412503007827 */ /* 0x040fe200078e0202 */
[----:B------:R-:W-:Y:S02]  /*00d0*/  IADD3 R7, R3, 0x2, RZ ;  /* 0x0000000203077810 */ /* 0x000fe40007ffe0ff */
[C---:B------:R-:W-:Y:S01]  /*00e0*/  ISETP.GE.AND P4, PT, R3.reuse, 0xd240, PT ;  /* 0x0000d2400300780c */ /* 0x040fe20003f86270 */
[----:B------:R-:W-:Y:S01]  /*00f0*/  VIADD R5, R3, 0x1 ;  /* 0x0000000103057836 */ /* 0x000fe20000000000 */
[----:B------:R-:W-:Y:S01]  /*0100*/  SHF.R.U32.HI R11, RZ, 0x1f, R0 ;  /* 0x0000001fff0b7819 */ /* 0x000fe20000011600 */
[----:B------:R-:W-:-:S03]  /*0110*/  IMAD.HI R6, R7, -0x6425bedb, R6 ;  /* 0x9bda412507067827 */ /* 0x000fc600078e0206 */
[----:B------:R-:W-:Y:S01]  /*0120*/  LEA.HI.SX32 R11, R0, R11, 0x17 ;  /* 0x0000000b000b7211 */ /* 0x000fe200078fbaff */
[----:B------:R-:W-:-:S03]  /*0130*/  IMAD.HI R2, R5, -0x6425bedb, R4 ;  /* 0x9bda412505027827 */ /* 0x000fc600078e0204 */
[----:B------:R-:W-:Y:S01]  /*0140*/  LEA.HI R0, R11, R11, RZ, 0x4 ;  /* 0x0000000b0b007211 */ /* 0x000fe200078f20ff */
[----:B------:R-:W-:Y:S01]  /*0150*/  VIADD R5, R3, 0x3 ;  /* 0x0000000303057836 */ /* 0x000fe20000000000 */
[----:B------:R-:W-:Y:S02]  /*0160*/  SHF.R.U32.HI R7, RZ, 0x1f, R2 ;  /* 0x0000001fff077819 */ /* 0x000fe40000011602 */
[----:B------:R-:W-:Y:S01]  /*0170*/  LOP3.LUT R0, R0, 0xfffffff0, RZ, 0xc0, !PT ;  /* 0xfffffff000007812 */ /* 0x000fe200078ec0ff */
[----:B------:R-:W-:Y:S01]  /*0180*/  IMAD.HI R4, R5, -0x6425bedb, R4 ;  /* 0x9bda412505047827 */ /* 0x000fe200078e0204 */
[----:B------:R-:W-:Y:S02]  /*0190*/  SHF.R.U32.HI R5, RZ, 0x1f, R6 ;  /* 0x0000001fff057819 */ /* 0x000fe40000011606 */
[----:B------:R-:W-:Y:S02]  /*01a0*/  LEA.HI.SX32 R7, R2, R7, 0x17 ;  /* 0x0000000702077211 */ /* 0x000fe400078fbaff */
[----:B------:R-:W-:-:S02]  /*01b0*/  SHF.R.U32.HI R15, RZ, 0x1f, R4 ;  /* 0x0000001fff0f7819 */ /* 0x000fc40000011604 */
[----:B------:R-:W-:Y:S02]  /*01c0*/  LEA.HI.SX32 R5, R6, R5, 0x17 ;  /* 0x0000000506057211 */ /* 0x000fe400078fbaff */
[----:B------:R-:W-:Y:S01]  /*01d0*/  LEA.HI.SX32 R4, R4, R15, 0x17 ;  /* 0x0000000f04047211 */ /* 0x000fe200078fbaff */
[----:B------:R-:W-:Y:S01]  /*01e0*/  HFMA2.MMA R25, -RZ, RZ, 0, 0 ;  /* 0x00000000ff197435 */ /* 0x000fe200000001ff */
[----:B------:R-:W-:Y:S01]  /*01f0*/  IADD3 R17, R11, -R0, RZ ;  /* 0x800000000b117210 */ /* 0x000fe20007ffe0ff */
[----:B------:R-:W-:Y:S01]  /*0200*/  IMAD.MOV.U32 R15, RZ, RZ, RZ ;  /* 0x000000ffff0f7224 */ /* 0x000fe200078e00ff */
[----:B------:R-:W1:Y:S01]  /*0210*/  LDC.64 R10, c[0x0][0x220] ;  /* 0x00008800ff0a7b82 */ /* 0x000e620000000a00 */
[----:B------:R-:W-:Y:S02]  /*0220*/  LEA.HI R0, R7, R7, RZ, 0x4 ;  /* 0x0000000707007211 */ /* 0x000fe400078f20ff */
[----:B------:R-:W-:Y:S01]  /*0230*/  LEA.HI R2, R5, R5, RZ, 0x4 ;  /* 0x0000000505027211 */ /* 0x000fe200078f20ff */
[----:B--2---:R-:W-:Y:S01]  /*0240*/  IMAD.WIDE R16, R17, 0x4, R8 ;  /* 0x0000000411107825 */ /* 0x004fe200078e0208 */
[----:B------:R-:W-:-:S02]  /*0250*/  LEA.HI R6, R4, R4, RZ, 0x4 ;  /* 0x0000000404067211 */ /* 0x000fc400078f20ff */
[----:B------:R-:W-:Y:S02]  /*0260*/  LOP3.LUT R0, R0, 0xfffffff0, RZ, 0xc0, !PT ;  /* 0xfffffff000007812 */ /* 0x000fe400078ec0ff */
[----:B------:R-:W-:Y:S01]  /*0270*/  LOP3.LUT R2, R2, 0xfffffff0, RZ, 0xc0, !PT ;  /* 0xfffffff002027812 */ /* 0x000fe200078ec0ff */
[----:B----4-:R-:W-:Y:S01]  /*0280*/  IMAD.WIDE R12, R3, 0x4, R12 ;  /* 0x00000004030c7825 */ /* 0x010fe200078e020c */
[----:B------:R-:W-:Y:S01]  /*0290*/  LOP3.LUT R23, R6, 0xfffffff0, RZ, 0xc0, !PT ;  /* 0xfffffff006177812 */ /* 0x000fe200078ec0ff */
[----:B------:R-:W2:Y:S01]  /*02a0*/  @!P4 LDG.E.EL R15, desc[UR4][R16.64] ;  /* 0x00000004100fc981 */ /* 0x000ea2000c2e1900 */
[----:B------:R-:W-:Y:S01]  /*02b0*/  IADD3 R21, R5, -R2, RZ ;  /* 0x8000000205157210 */ /* 0x000fe20007ffe0ff */
[----:B------:R-:W-:Y:S02]  /*02c0*/  IMAD.IADD R19, R7, 0x1, -R0 ;  /* 0x0000000107137824 */ /* 0x000fe400078e0a00 */
[----:B------:R-:W-:Y:S01]  /*02d0*/  IMAD.IADD R23, R4, 0x1, -R23 ;  /* 0x0000000104177824 */ /* 0x000fe200078e0a17 */
[----:B------:R-:W-:Y:S01]  /*02e0*/  CS2R R4, SRZ ;  /* 0x0000000000047805 */ /* 0x000fe2000001ff00 */
[----:B------:R-:W-:Y:S01]  /*02f0*/  IMAD.MOV.U32 R0, RZ, RZ, RZ ;  /* 0x000000ffff007224 */ /* 0x000fe200078e00ff */
[----:B------:R-:W-:Y:S01]  /*0300*/  CS2R R6, SRZ ;  /* 0x0000000000067805 */ /* 0x000fe2000001ff00 */
[----:B------:R-:W-:-:S04]  /*0310*/  IMAD.WIDE R18, R19, 0x4, R8 ;  /* 0x0000000413127825 */ /* 0x000fc800078e0208 */
[--C-:B------:R-:W-:Y:S01]  /*0320*/  IMAD.WIDE R20, R21, 0x4, R8.reuse ;  /* 0x0000000415147825 */ /* 0x100fe200078e0208 */
[----:B------:R-:W2:Y:S03]  /*0330*/  @!P4 LDG.E.128 R4, desc[UR4][R12.64] ;  /* 0x000000040c04c981 */ /* 0x000ea6000c1e1d00 */
[----:B------:R-:W-:Y:S01]  /*0340*/  IMAD.MOV.U32 R2, RZ, RZ, RZ ;  /* 0x000000ffff027224 */ /* 0x000fe200078e00ff */
[----:B------:R-:W3:Y:S01]  /*0350*/  @!P4 LDG.E.EL R0, desc[UR4][R18.64] ;  /* 0x000000041200c981 */ /* 0x000ee2000c2e1900 */
[----:B------:R-:W-:Y:S02]  /*0360*/  IMAD.WIDE R22, R23, 0x4, R8 ;  /* 0x0000000417167825 */ /* 0x000fe400078e0208 */
[----:B------:R-:W4:Y:S01]  /*0370*/  LDC.64 R8, c[0x0][0x228] ;  /* 0x00008a00ff087b82 */ /* 0x000f220000000a00 */
[----:B------:R-:W5:Y:S04]  /*0380*/  @!P4 LDG.E.EL R25, desc[UR4][R20.64] ;  /* 0x000000041419c981 */ /* 0x000f68000c2e1900 */
[----:B------:R-:W5:Y:S04]  /*0390*/  @!P4 LDG.E.EL R2, desc[UR4][R22.64] ;  /* 0x000000041602c981 */ /* 0x000f68000c2e1900 */
[----:B-1----:R-:W5:Y:S01]  /*03a0*/  LDG.E R10, desc[UR4][R10.64] ;  /* 0x000000040a0a7981 */ /* 0x002f62000c1e1900 */
[----:B----4-:R-:W-:Y:S01]  /*03b0*/  IMAD.WIDE R8, R3, 0x4, R8 ;  /* 0x0000000403087825 */ /* 0x010fe200078e0208 */
[----:B--2---:R-:W-:-:S03]  /*03c0*/  FSETP.GT.AND P3, PT, R4, -R15, PT ;  /* 0x8000000f0400720b */ /* 0x004fc60003f64000 */
[----:B------:R-:W-:Y:S01]  /*03d0*/  FADD R4, R15, R4 ;  /* 0x000000040f047221 */ /* 0x000fe20000000000 */
[----:B---3--:R-:W-:Y:S01]  /*03e0*/  FSETP.GT.AND P2, PT, R5, -R0, PT ;  /* 0x800000000500720b */ /* 0x008fe20003f44000 */
[----:B------:R-:W-:Y:S01]  /*03f0*/  FADD R5, R0, R5 ;  /* 0x0000000500057221 */ /* 0x000fe20000000000 */
[----:B-----5:R-:W-:Y:S01]  /*0400*/  FSETP.GT.AND P1, PT, R6, -R25, PT ;  /* 0x800000190600720b */ /* 0x020fe20003f24000 */
[----:B------:R-:W-:Y:S01]  /*0410*/  FADD R6, R25, R6 ;  /* 0x0000000619067221 */ /* 0x000fe20000000000 */
[----:B------:R-:W-:Y:S01]  /*0420*/  FSETP.GT.AND P0, PT, R7, -R2, PT ;  /* 0x800000020700720b */ /* 0x000fe20003f04000 */
[----:B------:R-:W-:Y:S01]  /*0430*/  FADD R7, R2, R7 ;  /* 0x0000000702077221 */ /* 0x000fe20000000000 */
[C---:B------:R-:W-:Y:S01]  /*0440*/  FMUL R15, R10.reuse, R4 ;  /* 0x000000040a0f7220 */ /* 0x040fe20000400000 */
[C---:B------:R-:W-:Y:S01]  /*0450*/  FMUL R0, R10.reuse, R5 ;  /* 0x000000050a007220 */ /* 0x040fe20000400000 */
[C---:B------:R-:W-:Y:S01]  /*0460*/  FMUL R11, R10.reuse, R6 ;  /* 0x000000060a0b7220 */ /* 0x040fe20000400000 */
[----:B------:R-:W-:Y:S01]  /*0470*/  FMUL R10, R10, R7 ;  /* 0x000000070a0a7220 */ /* 0x000fe20000400000 */
[----:B------:R1:W-:Y:S01]  /*0480*/  @!P4 STG.E.128 desc[UR4][R12.64], R4 ;  /* 0x000000040c00c986 */ /* 0x0003e2000c101d04 */
[----:B------:R-:W-:-:S02]  /*0490*/  FSEL R16, R4, R15, P3 ;  /* 0x0000000f04107208 */ /* 0x000fc40001800000 */
[----:B------:R-:W-:Y:S02]  /*04a0*/  FSEL R17, R5, R0, P2 ;  /* 0x0000000005117208 */ /* 0x000fe40001000000 */
[----:B------:R-:W-:Y:S02]  /*04b0*/  FSEL R18, R6, R11, P1 ;  /* 0x0000000b06127208 */ /* 0x000fe40000800000 */
[----:B------:R-:W-:Y:S01]  /*04c0*/  FSEL R19, R7, R10, P0 ;  /* 0x0000000a07137208 */ /* 0x000fe20000000000 */
[----:B------:R-:W-:Y:S06]  /*04d0*/  @P4 EXIT ;  /* 0x000000000000494d */ /* 0x000fec0003800000 */
[----:B------:R-:W-:Y:S01]  /*04e0*/  STG.E.128 desc[UR4][R8.64], R16 ;  /* 0x0000001008007986 */ /* 0x000fe2000c101d04 */
[----:B------:R-:W-:Y:S05]  /*04f0*/  EXIT ;  /* 0x000000000000794d */ /* 0x000fea0003800000 */
.L_x_0:
[----:B------:R-:W-:-:S00]  /*0500*/  BRA `(.L_x_0) ;  /* 0xfffffffc00fc7947 */ /* 0x000fc0000383ffff */
[----:B------:R-:W-:-:S00]  /*0510*/  NOP ;  /* 0x0000000000007918 */ /* 0x000fc00000000000 */
        /* <DEDUP_REMOVED lines=14> */
.L_x_1:


//--------------------- .nv.constant0.triton_poi_fused__prelu_kernel_convolution_2 --------------------------
	.section	.nv.constant0.triton_poi_fused__prelu_kernel_convolution_2,"a",@progbits
	.sectionflags	@""
	.align	4
.nv.constant0.triton_poi_fused__prelu_kernel_convolution_2:
	.zero		564
